//
// Generated by NVIDIA NVVM Compiler
//
// Compiler Build ID: CL-36424714
// Cuda compilation tools, release 13.0, V13.0.88
// Based on NVVM 20.0.0
//

.version 9.0
.target sm_100
.address_size 64

	// .globl	_Z10cudakernelPf

.visible .entry _Z10cudakernelPf(
	.param .u64 .ptr .align 1 _Z10cudakernelPf_param_0
)
{
	.reg .pred 	%p<2>;
	.reg .b32 	%r<9>;
	.reg .b32 	%f<21>;
	.reg .b64 	%rd<5>;

	ld.param.u64 	%rd2, [_Z10cudakernelPf_param_0];
	cvta.to.global.u64 	%rd3, %rd2;
	mov.u32 	%r4, %tid.x;
	mov.u32 	%r5, %ctaid.x;
	mov.u32 	%r6, %ntid.x;
	mad.lo.s32 	%r7, %r5, %r6, %r4;
	cvt.rn.f32.s32 	%f4, %r7;
	mul.f32 	%f20, %f4, 0f36800000;
	mul.wide.s32 	%rd4, %r7, 4;
	add.s64 	%rd1, %rd3, %rd4;
	mov.b32 	%r8, 0;
$L__BB0_1:
	fma.rn.f32 	%f5, %f20, %f20, 0fBE800000;
	fma.rn.f32 	%f6, %f5, %f5, 0fBE800000;
	fma.rn.f32 	%f7, %f6, %f6, 0fBE800000;
	fma.rn.f32 	%f8, %f7, %f7, 0fBE800000;
	fma.rn.f32 	%f9, %f8, %f8, 0fBE800000;
	fma.rn.f32 	%f10, %f9, %f9, 0fBE800000;
	fma.rn.f32 	%f11, %f10, %f10, 0fBE800000;
	fma.rn.f32 	%f12, %f11, %f11, 0fBE800000;
	fma.rn.f32 	%f13, %f12, %f12, 0fBE800000;
	fma.rn.f32 	%f14, %f13, %f13, 0fBE800000;
	fma.rn.f32 	%f15, %f14, %f14, 0fBE800000;
	fma.rn.f32 	%f16, %f15, %f15, 0fBE800000;
	fma.rn.f32 	%f17, %f16, %f16, 0fBE800000;
	fma.rn.f32 	%f18, %f17, %f17, 0fBE800000;
	fma.rn.f32 	%f19, %f18, %f18, 0fBE800000;
	fma.rn.f32 	%f20, %f19, %f19, 0fBE800000;
	add.s32 	%r8, %r8, 16;
	setp.ne.s32 	%p1, %r8, 10000;
	@%p1 bra 	$L__BB0_1;
	st.global.f32 	[%rd1], %f20;
	ret;

}


// ===== COMPILED SASS (sm_100) =====

	.target	sm_100

	.elftype	@"ET_EXEC"


//--------------------- .note.nv.tkinfo           --------------------------
	.section	.note.nv.tkinfo,"",@"SHT_NOTE"
	.sectionflags	@"SHF_NOTE_NV_TKINFO"
	.tkinfo
        /*0018*/ 	.word	0x00000002
        /*0030*/ 	.string	""
        /*0030*/ 	.string	"ptxas"
        /*0030*/ 	.string	"Cuda compilation tools, release 13.0, V13.0.88"
        /*0030*/ 	.string	"Build cuda_13.0.r13.0/compiler.36424714_0"
        /*0030*/ 	.string	"-arch sm_100 -m 64 "



//--------------------- .note.nv.cuinfo           --------------------------
	.section	.note.nv.cuinfo,"",@"SHT_NOTE"
	.sectionflags	@"SHF_NOTE_NV_CUINFO"
        /*0018*/ 	.short	0x0002
        /*001a*/ 	.short	0x0064
        /*001c*/ 	.short	0x0082
	.zero		2


//--------------------- .nv.info                  --------------------------
	.section	.nv.info,"",@"SHT_CUDA_INFO"
	.align	4


	//----- nvinfo : EIATTR_REGCOUNT
	.align		4
        /*0000*/ 	.byte	0x04, 0x2f
        /*0002*/ 	.short	(.L_1 - .L_0)
	.align		4
.L_0:
        /*0004*/ 	.word	index@(_Z10cudakernelPf)
        /*0008*/ 	.word	0x00000008


	//----- nvinfo : EIATTR_FRAME_SIZE
	.align		4
.L_1:
        /*000c*/ 	.byte	0x04, 0x11
        /*000e*/ 	.short	(.L_3 - .L_2)
	.align		4
.L_2:
        /*0010*/ 	.word	index@(_Z10cudakernelPf)
        /*0014*/ 	.word	0x00000000


	//----- nvinfo : EIATTR_MIN_STACK_SIZE
	.align		4
.L_3:
        /*0018*/ 	.byte	0x04, 0x12
        /*001a*/ 	.short	(.L_5 - .L_4)
	.align		4
.L_4:
        /*001c*/ 	.word	index@(_Z10cudakernelPf)
        /*0020*/ 	.word	0x00000000
.L_5:


//--------------------- .nv.compat                --------------------------
	.section	.nv.compat,"",@"SHT_CUDA_COMPAT_INFO"
	.align	4
        /*0000*/ 	.byte	0x02, 0x09, 0x00, 0x00, 0x02, 0x02, 0x01, 0x00, 0x02, 0x05, 0x05, 0x00, 0x03, 0x07, 0x01, 0x01
        /*0010*/ 	.byte	0x02, 0x03, 0x00, 0x00, 0x02, 0x06, 0x01, 0x00, 0x04, 0x0b, 0x08, 0x00, 0x09, 0x00, 0x00, 0x00
        /*0020*/ 	.byte	0x00, 0x00, 0x00, 0x00


//--------------------- .nv.info._Z10cudakernelPf --------------------------
	.section	.nv.info._Z10cudakernelPf,"",@"SHT_CUDA_INFO"
	.sectionflags	@""
	.align	4


	//----- nvinfo : EIATTR_CUDA_API_VERSION
	.align		4
        /*0000*/ 	.byte	0x04, 0x37
        /*0002*/ 	.short	(.L_7 - .L_6)
.L_6:
        /*0004*/ 	.word	0x00000082


	//----- nvinfo : EIATTR_KPARAM_INFO
	.align		4
.L_7:
        /*0008*/ 	.byte	0x04, 0x17
        /*000a*/ 	.short	(.L_9 - .L_8)
.L_8:
        /*000c*/ 	.word	0x00000000
        /*0010*/ 	.short	0x0000
        /*0012*/ 	.short	0x0000
        /*0014*/ 	.byte	0x00, 0xf5, 0x21, 0x00


	//----- nvinfo : EIATTR_SPARSE_MMA_MASK
	.align		4
.L_9:
        /*0018*/ 	.byte	0x03, 0x50
        /*001a*/ 	.short	0x0000


	//----- nvinfo : EIATTR_MAXREG_COUNT
	.align		4
        /*001c*/ 	.byte	0x03, 0x1b
        /*001e*/ 	.short	0x00ff


	//----- nvinfo : EIATTR_MERCURY_ISA_VERSION
	.align		4
        /*0020*/ 	.byte	0x03, 0x5f
        /*0022*/ 	.short	0x0101


	//----- nvinfo : EIATTR_VRC_CTA_INIT_COUNT
	.align		4
        /*0024*/ 	.byte	0x02, 0x4a
	.zero		1
	.zero		1


	//----- nvinfo : EIATTR_EXIT_INSTR_OFFSETS
	.align		4
        /*0028*/ 	.byte	0x04, 0x1c
        /*002a*/ 	.short	(.L_11 - .L_10)


	//   ....[0]....
.L_10:
        /*002c*/ 	.word	0x000011f0


	//----- nvinfo : EIATTR_CBANK_PARAM_SIZE
	.align		4
.L_11:
        /*0030*/ 	.byte	0x03, 0x19
        /*0032*/ 	.short	0x0008


	//----- nvinfo : EIATTR_PARAM_CBANK
	.align		4
        /*0034*/ 	.byte	0x04, 0x0a
        /*0036*/ 	.short	(.L_13 - .L_12)
	.align		4
.L_12:
        /*0038*/ 	.word	index@(.nv.constant0._Z10cudakernelPf)
        /*003c*/ 	.short	0x0380
        /*003e*/ 	.short	0x0008


	//----- nvinfo : EIATTR_SW_WAR
	.align		4
.L_13:
        /*0040*/ 	.byte	0x04, 0x36
        /*0042*/ 	.short	(.L_15 - .L_14)
.L_14:
        /*0044*/ 	.word	0x00000008
.L_15:


//--------------------- .nv.callgraph             --------------------------
	.section	.nv.callgraph,"",@"SHT_CUDA_CALLGRAPH"
	.align	4
	.sectionentsize	8
	.align		4
        /*0000*/ 	.word	0x00000000
	.align		4
        /*0004*/ 	.word	0xffffffff
	.align		4
        /*0008*/ 	.word	0x00000000
	.align		4
        /*000c*/ 	.word	0xfffffffe
	.align		4
        /*0010*/ 	.word	0x00000000
	.align		4
        /*0014*/ 	.word	0xfffffffd
	.align		4
        /*0018*/ 	.word	0x00000000
	.align		4
        /*001c*/ 	.word	0xfffffffc


//--------------------- .text._Z10cudakernelPf    --------------------------
	.section	.text._Z10cudakernelPf,"ax",@progbits
	.align	128
        .global         _Z10cudakernelPf
        .type           _Z10cudakernelPf,@function
        .size           _Z10cudakernelPf,(.L_x_2 - _Z10cudakernelPf)
        .other          _Z10cudakernelPf,@"STO_CUDA_ENTRY STV_DEFAULT"
_Z10cudakernelPf:
.text._Z10cudakernelPf:
[----:B------:R-:W-:Y:S01]  /*0000*/  LDC R1, c[0x0][0x37c] ;  /* 0x0000df00ff017b82 */ /* 0x000fe20000000800 */
[----:B------:R-:W0:Y:S07]  /*0010*/  S2R R5, SR_TID.X ;  /* 0x0000000000057919 */ /* 0x000e2e0000002100 */
[----:B------:R-:W0:Y:S01]  /*0020*/  S2UR UR4, SR_CTAID.X ;  /* 0x00000000000479c3 */ /* 0x000e220000002500 */
[----:B------:R-:W1:Y:S07]  /*0030*/  LDCU.64 UR6, c[0x0][0x358] ;  /* 0x00006b00ff0677ac */ /* 0x000e6e0008000a00 */
[----:B------:R-:W0:Y:S08]  /*0040*/  LDC R0, c[0x0][0x360] ;  /* 0x0000d800ff007b82 */ /* 0x000e300000000800 */
[----:B------:R-:W2:Y:S01]  /*0050*/  LDC.64 R2, c[0x0][0x380] ;  /* 0x0000e000ff027b82 */ /* 0x000ea20000000a00 */
[----:B0-----:R-:W-:Y:S01]  /*0060*/  IMAD R5, R0, UR4, R5 ;  /* 0x0000000400057c24 */ /* 0x001fe2000f8e0205 */
[----:B------:R-:W-:-:S04]  /*0070*/  UMOV UR4, 0x10 ;  /* 0x0000001000047882 */ /* 0x000fc80000000000 */
[----:B------:R-:W-:Y:S01]  /*0080*/  I2FP.F32.S32 R0, R5 ;  /* 0x0000000500007245 */ /* 0x000fe20000201400 */
[----:B--2---:R-:W-:-:S04]  /*0090*/  IMAD.WIDE R2, R5, 0x4, R2 ;  /* 0x0000000405027825 */ /* 0x004fc800078e0202 */
[----:B------:R-:W-:-:S04]  /*00a0*/  FMUL R0, R0, 3.814697265625e-06 ;  /* 0x3680000000007820 */ /* 0x000fc80000400000 */
[----:B------:R-:W-:-:S04]  /*00b0*/  FFMA R0, R0, R0, -0.25 ;  /* 0xbe80000000007423 */ /* 0x000fc80000000000 */
        /* <DEDUP_REMOVED lines=14> */
[----:B-1----:R-:W-:-:S07]  /*01a0*/  FFMA R5, R0, R0, -0.25 ;  /* 0xbe80000000057423 */ /* 0x002fce0000000000 */
.L_x_0:
[----:B------:R-:W-:Y:S01]  /*01b0*/  FFMA R5, R5, R5, -0.25 ;  /* 0xbe80000005057423 */ /* 0x000fe20000000005 */
[----:B------:R-:W-:-:S03]  /*01c0*/  UIADD3 UR4, UPT, UPT, UR4, 0x100, URZ ;  /* 0x0000010004047890 */ /* 0x000fc6000fffe0ff */
[----:B------:R-:W-:Y:S01]  /*01d0*/  FFMA R5, R5, R5, -0.25 ;  /* 0xbe80000005057423 */ /* 0x000fe20000000005 */
[----:B------:R-:W-:-:S03]  /*01e0*/  UISETP.NE.AND UP0, UPT, UR4, 0x2710, UPT ;  /* 0x000027100400788c */ /* 0x000fc6000bf05270 */
        /* <DEDUP_REMOVED lines=253> */
[----:B------:R-:W-:Y:S01]  /*11c0*/  FFMA R5, R0, R0, -0.25 ;  /* 0xbe80000000057423 */ /* 0x000fe20000000000 */
[----:B------:R-:W-:Y:S06]  /*11d0*/  BRA.U UP0, `(.L_x_0) ;  /* 0xffffffed00f47547 */ /* 0x000fec000b83ffff */
[----:B------:R-:W-:Y:S01]  /*11e0*/  STG.E desc[UR6][R2.64], R5 ;  /* 0x0000000502007986 */ /* 0x000fe2000c101906 */
[----:B------:R-:W-:Y:S05]  /*11f0*/  EXIT ;  /* 0x000000000000794d */ /* 0x000fea0003800000 */
.L_x_1:
[----:B------:R-:W-:-:S00]  /*1200*/  BRA `(.L_x_1) ;  /* 0xfffffffc00fc7947 */ /* 0x000fc0000383ffff */
[----:B------:R-:W-:-:S00]  /*1210*/  NOP ;  /* 0x0000000000007918 */ /* 0x000fc00000000000 */
        /* <DEDUP_REMOVED lines=14> */
.L_x_2:


//--------------------- .nv.shared.reserved.0     --------------------------
	.section	.nv.shared.reserved.0,"aw",@nobits
	.weak		__nv_reservedSMEM_offset_0_alias
	.size		__nv_reservedSMEM_offset_0_alias, 0, 64
	.other		__nv_reservedSMEM_offset_0_alias,@"STO_CUDA_RESERVED_SHARED STV_DEFAULT"
__nv_reservedSMEM_offset_0_alias:
	.zero		0
	.zero		64


//--------------------- .nv.constant0._Z10cudakernelPf --------------------------
	.section	.nv.constant0._Z10cudakernelPf,"a",@progbits
	.sectionflags	@""
	.align	4
.nv.constant0._Z10cudakernelPf:
	.zero		904


//--------------------- SYMBOLS --------------------------

	.type		.nv.reservedSmem.offset0,@object
	.size		.nv.reservedSmem.offset0,0x4
